//
// Generated by NVIDIA NVVM Compiler
//
// Compiler Build ID: CL-36424714
// Cuda compilation tools, release 13.0, V13.0.88
// Based on NVVM 20.0.0
//

.version 9.0
.target sm_100
.address_size 64

	// .globl	_Z20initializeElementsToiPii

.visible .entry _Z20initializeElementsToiPii(
	.param .u32 _Z20initializeElementsToiPii_param_0,
	.param .u64 .ptr .align 1 _Z20initializeElementsToiPii_param_1,
	.param .u32 _Z20initializeElementsToiPii_param_2
)
{
	.reg .b32 	%r<6>;
	.reg .b64 	%rd<5>;

	ld.param.u32 	%r1, [_Z20initializeElementsToiPii_param_0];
	ld.param.u64 	%rd1, [_Z20initializeElementsToiPii_param_1];
	cvta.to.global.u64 	%rd2, %rd1;
	mov.u32 	%r2, %tid.x;
	mov.u32 	%r3, %ctaid.x;
	mov.u32 	%r4, %ntid.x;
	mad.lo.s32 	%r5, %r3, %r4, %r2;
	mul.wide.s32 	%rd3, %r5, 4;
	add.s64 	%rd4, %rd2, %rd3;
	st.global.u32 	[%rd4], %r1;
	ret;

}


// ===== COMPILED SASS (sm_100) =====

	.target	sm_100

	.elftype	@"ET_EXEC"


//--------------------- .note.nv.tkinfo           --------------------------
	.section	.note.nv.tkinfo,"",@"SHT_NOTE"
	.sectionflags	@"SHF_NOTE_NV_TKINFO"
	.tkinfo
        /*0018*/ 	.word	0x00000002
        /*0030*/ 	.string	""
        /*0030*/ 	.string	"ptxas"
        /*0030*/ 	.string	"Cuda compilation tools, release 13.0, V13.0.88"
        /*0030*/ 	.string	"Build cuda_13.0.r13.0/compiler.36424714_0"
        /*0030*/ 	.string	"-arch sm_100 -m 64 "



//--------------------- .note.nv.cuinfo           --------------------------
	.section	.note.nv.cuinfo,"",@"SHT_NOTE"
	.sectionflags	@"SHF_NOTE_NV_CUINFO"
        /*0018*/ 	.short	0x0002
        /*001a*/ 	.short	0x0064
        /*001c*/ 	.short	0x0082
	.zero		2


//--------------------- .nv.info                  --------------------------
	.section	.nv.info,"",@"SHT_CUDA_INFO"
	.align	4


	//----- nvinfo : EIATTR_REGCOUNT
	.align		4
        /*0000*/ 	.byte	0x04, 0x2f
        /*0002*/ 	.short	(.L_1 - .L_0)
	.align		4
.L_0:
        /*0004*/ 	.word	index@(_Z20initializeElementsToiPii)
        /*0008*/ 	.word	0x0000000a


	//----- nvinfo : EIATTR_FRAME_SIZE
	.align		4
.L_1:
        /*000c*/ 	.byte	0x04, 0x11
        /*000e*/ 	.short	(.L_3 - .L_2)
	.align		4
.L_2:
        /*0010*/ 	.word	index@(_Z20initializeElementsToiPii)
        /*0014*/ 	.word	0x00000000


	//----- nvinfo : EIATTR_MIN_STACK_SIZE
	.align		4
.L_3:
        /*0018*/ 	.byte	0x04, 0x12
        /*001a*/ 	.short	(.L_5 - .L_4)
	.align		4
.L_4:
        /*001c*/ 	.word	index@(_Z20initializeElementsToiPii)
        /*0020*/ 	.word	0x00000000
.L_5:


//--------------------- .nv.compat                --------------------------
	.section	.nv.compat,"",@"SHT_CUDA_COMPAT_INFO"
	.align	4
        /*0000*/ 	.byte	0x02, 0x09, 0x00, 0x00, 0x02, 0x02, 0x01, 0x00, 0x02, 0x05, 0x05, 0x00, 0x03, 0x07, 0x01, 0x01
        /*0010*/ 	.byte	0x02, 0x03, 0x00, 0x00, 0x02, 0x06, 0x01, 0x00, 0x04, 0x0b, 0x08, 0x00, 0x09, 0x00, 0x00, 0x00
        /*0020*/ 	.byte	0x00, 0x00, 0x00, 0x00


//--------------------- .nv.info._Z20initializeElementsToiPii --------------------------
	.section	.nv.info._Z20initializeElementsToiPii,"",@"SHT_CUDA_INFO"
	.sectionflags	@""
	.align	4


	//----- nvinfo : EIATTR_CUDA_API_VERSION
	.align		4
        /*0000*/ 	.byte	0x04, 0x37
        /*0002*/ 	.short	(.L_7 - .L_6)
.L_6:
        /*0004*/ 	.word	0x00000082


	//----- nvinfo : EIATTR_KPARAM_INFO
	.align		4
.L_7:
        /*0008*/ 	.byte	0x04, 0x17
        /*000a*/ 	.short	(.L_9 - .L_8)
.L_8:
        /*000c*/ 	.word	0x00000000
        /*0010*/ 	.short	0x0002
        /*0012*/ 	.short	0x0010
        /*0014*/ 	.byte	0x00, 0xf0, 0x11, 0x00


	//----- nvinfo : EIATTR_KPARAM_INFO
	.align		4
.L_9:
        /*0018*/ 	.byte	0x04, 0x17
        /*001a*/ 	.short	(.L_11 - .L_10)
.L_10:
        /*001c*/ 	.word	0x00000000
        /*0020*/ 	.short	0x0001
        /*0022*/ 	.short	0x0008
        /*0024*/ 	.byte	0x00, 0xf5, 0x21, 0x00


	//----- nvinfo : EIATTR_KPARAM_INFO
	.align		4
.L_11:
        /*0028*/ 	.byte	0x04, 0x17
        /*002a*/ 	.short	(.L_13 - .L_12)
.L_12:
        /*002c*/ 	.word	0x00000000
        /*0030*/ 	.short	0x0000
        /*0032*/ 	.short	0x0000
        /*0034*/ 	.byte	0x00, 0xf0, 0x11, 0x00


	//----- nvinfo : EIATTR_SPARSE_MMA_MASK
	.align		4
.L_13:
        /*0038*/ 	.byte	0x03, 0x50
        /*003a*/ 	.short	0x0000


	//----- nvinfo : EIATTR_MAXREG_COUNT
	.align		4
        /*003c*/ 	.byte	0x03, 0x1b
        /*003e*/ 	.short	0x00ff


	//----- nvinfo : EIATTR_MERCURY_ISA_VERSION
	.align		4
        /*0040*/ 	.byte	0x03, 0x5f
        /*0042*/ 	.short	0x0101


	//----- nvinfo : EIATTR_VRC_CTA_INIT_COUNT
	.align		4
        /*0044*/ 	.byte	0x02, 0x4a
	.zero		1
	.zero		1


	//----- nvinfo : EIATTR_EXIT_INSTR_OFFSETS
	.align		4
        /*0048*/ 	.byte	0x04, 0x1c
        /*004a*/ 	.short	(.L_15 - .L_14)


	//   ....[0]....
.L_14:
        /*004c*/ 	.word	0x000000a0


	//----- nvinfo : EIATTR_CBANK_PARAM_SIZE
	.align		4
.L_15:
        /*0050*/ 	.byte	0x03, 0x19
        /*0052*/ 	.short	0x0014


	//----- nvinfo : EIATTR_PARAM_CBANK
	.align		4
        /*0054*/ 	.byte	0x04, 0x0a
        /*0056*/ 	.short	(.L_17 - .L_16)
	.align		4
.L_16:
        /*0058*/ 	.word	index@(.nv.constant0._Z20initializeElementsToiPii)
        /*005c*/ 	.short	0x0380
        /*005e*/ 	.short	0x0014


	//----- nvinfo : EIATTR_SW_WAR
	.align		4
.L_17:
        /*0060*/ 	.byte	0x04, 0x36
        /*0062*/ 	.short	(.L_19 - .L_18)
.L_18:
        /*0064*/ 	.word	0x00000008
.L_19:


//--------------------- .nv.callgraph             --------------------------
	.section	.nv.callgraph,"",@"SHT_CUDA_CALLGRAPH"
	.align	4
	.sectionentsize	8
	.align		4
        /*0000*/ 	.word	0x00000000
	.align		4
        /*0004*/ 	.word	0xffffffff
	.align		4
        /*0008*/ 	.word	0x00000000
	.align		4
        /*000c*/ 	.word	0xfffffffe
	.align		4
        /*0010*/ 	.word	0x00000000
	.align		4
        /*0014*/ 	.word	0xfffffffd
	.align		4
        /*0018*/ 	.word	0x00000000
	.align		4
        /*001c*/ 	.word	0xfffffffc


//--------------------- .text._Z20initializeElementsToiPii --------------------------
	.section	.text._Z20initializeElementsToiPii,"ax",@progbits
	.align	128
        .global         _Z20initializeElementsToiPii
        .type           _Z20initializeElementsToiPii,@function
        .size           _Z20initializeElementsToiPii,(.L_x_1 - _Z20initializeElementsToiPii)
        .other          _Z20initializeElementsToiPii,@"STO_CUDA_ENTRY STV_DEFAULT"
_Z20initializeElementsToiPii:
.text._Z20initializeElementsToiPii:
[----:B------:R-:W-:Y:S01]  /*0000*/  LDC R1, c[0x0][0x37c] ;  /* 0x0000df00ff017b82 */ /* 0x000fe20000000800 */
[----:B------:R-:W0:Y:S07]  /*0010*/  S2R R5, SR_TID.X ;  /* 0x0000000000057919 */ /* 0x000e2e0000002100 */
[----:B------:R-:W0:Y:S01]  /*0020*/  S2UR UR6, SR_CTAID.X ;  /* 0x00000000000679c3 */ /* 0x000e220000002500 */
[----:B------:R-:W1:Y:S07]  /*0030*/  LDCU.64 UR4, c[0x0][0x358] ;  /* 0x00006b00ff0477ac */ /* 0x000e6e0008000a00 */
[----:B------:R-:W0:Y:S08]  /*0040*/  LDC R0, c[0x0][0x360] ;  /* 0x0000d800ff007b82 */ /* 0x000e300000000800 */
[----:B------:R-:W2:Y:S08]  /*0050*/  LDC.64 R2, c[0x0][0x388] ;  /* 0x0000e200ff027b82 */ /* 0x000eb00000000a00 */
[----:B------:R-:W1:Y:S01]  /*0060*/  LDC R7, c[0x0][0x380] ;  /* 0x0000e000ff077b82 */ /* 0x000e620000000800 */
[----:B0-----:R-:W-:-:S04]  /*0070*/  IMAD R5, R0, UR6, R5 ;  /* 0x0000000600057c24 */ /* 0x001fc8000f8e0205 */
[----:B--2---:R-:W-:-:S05]  /*0080*/  IMAD.WIDE R2, R5, 0x4, R2 ;  /* 0x0000000405027825 */ /* 0x004fca00078e0202 */
[----:B-1----:R-:W-:Y:S01]  /*0090*/  STG.E desc[UR4][R2.64], R7 ;  /* 0x0000000702007986 */ /* 0x002fe2000c101904 */
[----:B------:R-:W-:Y:S05]  /*00a0*/  EXIT ;  /* 0x000000000000794d */ /* 0x000fea0003800000 */
.L_x_0:
[----:B------:R-:W-:-:S00]  /*00b0*/  BRA `(.L_x_0) ;  /* 0xfffffffc00fc7947 */ /* 0x000fc0000383ffff */
[----:B------:R-:W-:-:S00]  /*00c0*/  NOP ;  /* 0x0000000000007918 */ /* 0x000fc00000000000 */
        /* <DEDUP_REMOVED lines=11> */
.L_x_1:


//--------------------- .nv.shared.reserved.0     --------------------------
	.section	.nv.shared.reserved.0,"aw",@nobits
	.weak		__nv_reservedSMEM_offset_0_alias
	.size		__nv_reservedSMEM_offset_0_alias, 0, 64
	.other		__nv_reservedSMEM_offset_0_alias,@"STO_CUDA_RESERVED_SHARED STV_DEFAULT"
__nv_reservedSMEM_offset_0_alias:
	.zero		0
	.zero		64


//--------------------- .nv.constant0._Z20initializeElementsToiPii --------------------------
	.section	.nv.constant0._Z20initializeElementsToiPii,"a",@progbits
	.sectionflags	@""
	.align	4
.nv.constant0._Z20initializeElementsToiPii:
	.zero		916


//--------------------- SYMBOLS --------------------------

	.type		.nv.reservedSmem.offset0,@object
	.size		.nv.reservedSmem.offset0,0x4
